	.headerflags	@"EF_CUDA_TEXMODE_UNIFIED EF_CUDA_64BIT_ADDRESS EF_CUDA_SM86 EF_CUDA_VIRTUAL_SM(EF_CUDA_SM86)"
	.elftype	@"ET_EXEC"


//--------------------- .nv.info                  --------------------------
	.section	.nv.info,"",@"SHT_CUDA_INFO"
	.align	4


	//----- nvinfo : EIATTR_REGCOUNT
	.align		4
        /*0000*/ 	.byte	0x04, 0x2f
        /*0002*/ 	.short	(.L_1 - .L_0)
	.align		4
.L_0:
        /*0004*/ 	.word	index@(triton_poi_fused__to_copy_3)
        /*0008*/ 	.word	0x00000014


	//----- nvinfo : EIATTR_MIN_STACK_SIZE
	.align		4
.L_1:
        /*000c*/ 	.byte	0x04, 0x12
        /*000e*/ 	.short	(.L_3 - .L_2)
	.align		4
.L_2:
        /*0010*/ 	.word	index@(triton_poi_fused__to_copy_3)
        /*0014*/ 	.word	0x00000000


	//----- nvinfo : EIATTR_FRAME_SIZE
	.align		4
.L_3:
        /*0018*/ 	.byte	0x04, 0x11
        /*001a*/ 	.short	(.L_5 - .L_4)
	.align		4
.L_4:
        /*001c*/ 	.word	index@(triton_poi_fused__to_copy_3)
        /*0020*/ 	.word	0x00000000


	//----- nvinfo : EIATTR_MIN_STACK_SIZE
	.align		4
.L_5:
        /*0024*/ 	.byte	0x04, 0x12
        /*0026*/ 	.short	(.L_7 - .L_6)
	.align		4
.L_6:
        /*0028*/ 	.word	index@(triton_poi_fused__to_copy_3)
        /*002c*/ 	.word	0x00000000
.L_7:


//--------------------- .nv.info.triton_poi_fused__to_copy_3 --------------------------
	.section	.nv.info.triton_poi_fused__to_copy_3,"",@"SHT_CUDA_INFO"
	.sectionflags	@""
	.align	4


	//----- nvinfo : EIATTR_CUDA_API_VERSION
	.align		4
        /*0000*/ 	.byte	0x04, 0x37
        /*0002*/ 	.short	(.L_9 - .L_8)
.L_8:
        /*0004*/ 	.word	0x0000007c


	//----- nvinfo : EIATTR_SW2861232_WAR
	.align		4
.L_9:
        /*0008*/ 	.byte	0x01, 0x35
	.zero		2


	//----- nvinfo : EIATTR_PARAM_CBANK
	.align		4
        /*000c*/ 	.byte	0x04, 0x0a
        /*000e*/ 	.short	(.L_11 - .L_10)
	.align		4
.L_10:
        /*0010*/ 	.word	index@(.nv.constant0.triton_poi_fused__to_copy_3)
        /*0014*/ 	.short	0x0160
        /*0016*/ 	.short	0x0020


	//----- nvinfo : EIATTR_CBANK_PARAM_SIZE
	.align		4
.L_11:
        /*0018*/ 	.byte	0x03, 0x19
        /*001a*/ 	.short	0x0020


	//----- nvinfo : EIATTR_KPARAM_INFO
	.align		4
        /*001c*/ 	.byte	0x04, 0x17
        /*001e*/ 	.short	(.L_13 - .L_12)
.L_12:
        /*0020*/ 	.word	0x00000000
        /*0024*/ 	.short	0x0003
        /*0026*/ 	.short	0x0018
        /*0028*/ 	.byte	0x00, 0xf4, 0x21, 0x00


	//----- nvinfo : EIATTR_KPARAM_INFO
	.align		4
.L_13:
        /*002c*/ 	.byte	0x04, 0x17
        /*002e*/ 	.short	(.L_15 - .L_14)
.L_14:
        /*0030*/ 	.word	0x00000000
        /*0034*/ 	.short	0x0002
        /*0036*/ 	.short	0x0010
        /*0038*/ 	.byte	0x00, 0xf0, 0x11, 0x00


	//----- nvinfo : EIATTR_KPARAM_INFO
	.align		4
.L_15:
        /*003c*/ 	.byte	0x04, 0x17
        /*003e*/ 	.short	(.L_17 - .L_16)
.L_16:
        /*0040*/ 	.word	0x00000000
        /*0044*/ 	.short	0x0001
        /*0046*/ 	.short	0x0008
        /*0048*/ 	.byte	0x00, 0xf4, 0x21, 0x00


	//----- nvinfo : EIATTR_KPARAM_INFO
	.align		4
.L_17:
        /*004c*/ 	.byte	0x04, 0x17
        /*004e*/ 	.short	(.L_19 - .L_18)
.L_18:
        /*0050*/ 	.word	0x00000000
        /*0054*/ 	.short	0x0000
        /*0056*/ 	.short	0x0000
        /*0058*/ 	.byte	0x00, 0xf4, 0x21, 0x00


	//----- nvinfo : EIATTR_MAXREG_COUNT
	.align		4
.L_19:
        /*005c*/ 	.byte	0x03, 0x1b
        /*005e*/ 	.short	0x00ff


	//----- nvinfo : EIATTR_EXIT_INSTR_OFFSETS
	.align		4
        /*0060*/ 	.byte	0x04, 0x1c
        /*0062*/ 	.short	(.L_21 - .L_20)


	//   ....[0]....
.L_20:
        /*0064*/ 	.word	0x00000120


	//----- nvinfo : EIATTR_REQNTID
	.align		4
.L_21:
        /*0068*/ 	.byte	0x04, 0x10
        /*006a*/ 	.short	(.L_23 - .L_22)
.L_22:
        /*006c*/ 	.word	0x00000080
        /*0070*/ 	.word	0x00000001
        /*0074*/ 	.word	0x00000001
.L_23:


//--------------------- .nv.callgraph             --------------------------
	.section	.nv.callgraph,"",@"SHT_CUDA_CALLGRAPH"
	.align	4
	.sectionentsize	8
	.align		4
        /*0000*/ 	.word	0x00000000
	.align		4
        /*0004*/ 	.word	0xffffffff
	.align		4
        /*0008*/ 	.word	0x00000000
	.align		4
        /*000c*/ 	.word	0xfffffffe
	.align		4
        /*0010*/ 	.word	0x00000000
	.align		4
        /*0014*/ 	.word	0xfffffffd
	.align		4
        /*0018*/ 	.word	0x00000000
	.align		4
        /*001c*/ 	.word	0xfffffffc


//--------------------- .nv.rel.action            --------------------------
	.section	.nv.rel.action,"",@"SHT_CUDA_RELOCINFO"
	.align	8
	.sectionentsize	8
        /*0000*/ 	.byte	0x73, 0x00, 0x00, 0x00, 0x00, 0x00, 0x00, 0x00, 0x00, 0x00, 0x00, 0x11, 0x25, 0x00, 0x05, 0x36


//--------------------- .nv.constant0.triton_poi_fused__to_copy_3 --------------------------
	.section	.nv.constant0.triton_poi_fused__to_copy_3,"a",@progbits
	.sectionflags	@""
	.align	4
.nv.constant0.triton_poi_fused__to_copy_3:
	.zero		384


//--------------------- .text.triton_poi_fused__to_copy_3 --------------------------
	.section	.text.triton_poi_fused__to_copy_3,"ax",@progbits
	.sectioninfo	@"SHI_REGISTERS=20"
	.align	128
        .global         triton_poi_fused__to_copy_3
        .type           triton_poi_fused__to_copy_3,@function
        .size           triton_poi_fused__to_copy_3,(.L_x_1 - triton_poi_fused__to_copy_3)
        .other          triton_poi_fused__to_copy_3,@"STO_CUDA_ENTRY STV_DEFAULT"
triton_poi_fused__to_copy_3:
.text.triton_poi_fused__to_copy_3:
[----:B------:R-:W-:Y:S02]  /*0000*/  IMAD.MOV.U32 R1, RZ, RZ, c[0x0][0x28] ;  /* 0x00000a00ff017624 */ /* 0x000fe400078e00ff */
[----:B------:R-:W0:Y:S01]  /*0010*/  S2R R0, SR_TID.X ;  /* 0x0000000000007919 */ /* 0x000e220000002100 */
[----:B------:R-:W-:Y:S01]  /*0020*/  MOV R5, 0x4 ;  /* 0x0000000400057802 */ /* 0x000fe20000000f00 */
[----:B------:R-:W-:Y:S02]  /*0030*/  ULDC.64 UR4, c[0x0][0x118] ;  /* 0x0000460000047ab9 */ /* 0x000fe40000000a00 */
[----:B------:R-:W1:Y:S01]  /*0040*/  S2R R3, SR_CTAID.X ;  /* 0x0000000000037919 */ /* 0x000e620000002500 */
[----:B0-----:R-:W-:-:S05]  /*0050*/  IMAD.SHL.U32 R0, R0, 0x8, RZ ;  /* 0x0000000800007824 */ /* 0x001fca00078e00ff */
[----:B------:R-:W-:-:S05]  /*0060*/  LOP3.LUT R0, R0, 0x3f8, RZ, 0xc0, !PT ;  /* 0x000003f800007812 */ /* 0x000fca00078ec0ff */
[----:B-1----:R-:W-:-:S04]  /*0070*/  IMAD R0, R3, 0x400, R0 ;  /* 0x0000040003007824 */ /* 0x002fc800078e0200 */
[----:B------:R-:W-:-:S05]  /*0080*/  IMAD.WIDE R2, R0, R5, c[0x0][0x160] ;  /* 0x0000580000027625 */ /* 0x000fca00078e0205 */
[----:B------:R-:W2:Y:S04]  /*0090*/  LDG.E.128 R4, [R2.64] ;  /* 0x0000000402047981 */ /* 0x000ea8000c1e1d00 */
[----:B------:R-:W3:Y:S01]  /*00a0*/  LDG.E.128 R8, [R2.64+0x10] ;  /* 0x0000100402087981 */ /* 0x000ee2000c1e1d00 */
[----:B------:R-:W-:Y:S02]  /*00b0*/  MOV R17, 0x2 ;  /* 0x0000000200117802 */ /* 0x000fe40000000f00 */
[----:B--2---:R-:W-:-:S03]  /*00c0*/  F2FP.BF16.PACK_AB R12, R5, R4 ;  /* 0x00000004050c723e */ /* 0x004fc600000010ff */
[----:B------:R-:W-:Y:S01]  /*00d0*/  IMAD.WIDE R4, R0, R17, c[0x0][0x168] ;  /* 0x00005a0000047625 */ /* 0x000fe200078e0211 */
[----:B------:R-:W-:Y:S02]  /*00e0*/  F2FP.BF16.PACK_AB R13, R7, R6 ;  /* 0x00000006070d723e */ /* 0x000fe400000010ff */
[----:B---3--:R-:W-:Y:S02]  /*00f0*/  F2FP.BF16.PACK_AB R14, R9, R8 ;  /* 0x00000008090e723e */ /* 0x008fe400000010ff */
[----:B------:R-:W-:-:S05]  /*0100*/  F2FP.BF16.PACK_AB R15, R11, R10 ;  /* 0x0000000a0b0f723e */ /* 0x000fca00000010ff */
[----:B------:R-:W-:Y:S01]  /*0110*/  STG.E.128 [R4.64], R12 ;  /* 0x0000000c04007986 */ /* 0x000fe2000c101d04 */
[----:B------:R-:W-:Y:S05]  /*0120*/  EXIT ;  /* 0x000000000000794d */ /* 0x000fea0003800000 */
.L_x_0:
[----:B------:R-:W-:-:S00]  /*0130*/  BRA `(.L_x_0) ;  /* 0xfffffff000007947 */ /* 0x000fc0000383ffff */
[----:B------:R-:W-:-:S00]  /*0140*/  NOP ;  /* 0x0000000000007918 */ /* 0x000fc00000000000 */
        /* <DEDUP_REMOVED lines=11> */
.L_x_1:
